	.headerflags	@"EF_CUDA_TEXMODE_UNIFIED EF_CUDA_64BIT_ADDRESS EF_CUDA_ACCELERATORS EF_CUDA_SM90 EF_CUDA_VIRTUAL_SM(EF_CUDA_SM90)"
	.elftype	@"ET_EXEC"


//--------------------- .nv.info                  --------------------------
	.section	.nv.info,"",@"SHT_CUDA_INFO"
	.align	4


	//----- nvinfo : EIATTR_REGCOUNT
	.align		4
        /*0000*/ 	.byte	0x04, 0x2f
        /*0002*/ 	.short	(.L_1 - .L_0)
	.align		4
.L_0:
        /*0004*/ 	.word	index@(triton_poi_fused_add_mul_relu_rsub_sigmoid_6)
        /*0008*/ 	.word	0x00000012


	//----- nvinfo : EIATTR_MIN_STACK_SIZE
	.align		4
.L_1:
        /*000c*/ 	.byte	0x04, 0x12
        /*000e*/ 	.short	(.L_3 - .L_2)
	.align		4
.L_2:
        /*0010*/ 	.word	index@(triton_poi_fused_add_mul_relu_rsub_sigmoid_6)
        /*0014*/ 	.word	0x00000000


	//----- nvinfo : EIATTR_FRAME_SIZE
	.align		4
.L_3:
        /*0018*/ 	.byte	0x04, 0x11
        /*001a*/ 	.short	(.L_5 - .L_4)
	.align		4
.L_4:
        /*001c*/ 	.word	index@(triton_poi_fused_add_mul_relu_rsub_sigmoid_6)
        /*0020*/ 	.word	0x00000000


	//----- nvinfo : EIATTR_MIN_STACK_SIZE
	.align		4
.L_5:
        /*0024*/ 	.byte	0x04, 0x12
        /*0026*/ 	.short	(.L_7 - .L_6)
	.align		4
.L_6:
        /*0028*/ 	.word	index@(triton_poi_fused_add_mul_relu_rsub_sigmoid_6)
        /*002c*/ 	.word	0x00000000
.L_7:


//--------------------- .nv.info.triton_poi_fused_add_mul_relu_rsub_sigmoid_6 --------------------------
	.section	.nv.info.triton_poi_fused_add_mul_relu_rsub_sigmoid_6,"",@"SHT_CUDA_INFO"
	.sectionflags	@""
	.align	4


	//----- nvinfo : EIATTR_CUDA_API_VERSION
	.align		4
        /*0000*/ 	.byte	0x04, 0x37
        /*0002*/ 	.short	(.L_9 - .L_8)
.L_8:
        /*0004*/ 	.word	0x0000007c


	//----- nvinfo : EIATTR_KPARAM_INFO
	.align		4
.L_9:
        /*0008*/ 	.byte	0x04, 0x17
        /*000a*/ 	.short	(.L_11 - .L_10)
.L_10:
        /*000c*/ 	.word	0x00000000
        /*0010*/ 	.short	0x0004
        /*0012*/ 	.short	0x0020
        /*0014*/ 	.byte	0x00, 0xf0, 0x11, 0x00


	//----- nvinfo : EIATTR_KPARAM_INFO
	.align		4
.L_11:
        /*0018*/ 	.byte	0x04, 0x17
        /*001a*/ 	.short	(.L_13 - .L_12)
.L_12:
        /*001c*/ 	.word	0x00000000
        /*0020*/ 	.short	0x0003
        /*0022*/ 	.short	0x0018
        /*0024*/ 	.byte	0x00, 0xf4, 0x21, 0x00


	//----- nvinfo : EIATTR_KPARAM_INFO
	.align		4
.L_13:
        /*0028*/ 	.byte	0x04, 0x17
        /*002a*/ 	.short	(.L_15 - .L_14)
.L_14:
        /*002c*/ 	.word	0x00000000
        /*0030*/ 	.short	0x0002
        /*0032*/ 	.short	0x0010
        /*0034*/ 	.byte	0x00, 0xf4, 0x21, 0x00


	//----- nvinfo : EIATTR_KPARAM_INFO
	.align		4
.L_15:
        /*0038*/ 	.byte	0x04, 0x17
        /*003a*/ 	.short	(.L_17 - .L_16)
.L_16:
        /*003c*/ 	.word	0x00000000
        /*0040*/ 	.short	0x0001
        /*0042*/ 	.short	0x0008
        /*0044*/ 	.byte	0x00, 0xf4, 0x21, 0x00


	//----- nvinfo : EIATTR_KPARAM_INFO
	.align		4
.L_17:
        /*0048*/ 	.byte	0x04, 0x17
        /*004a*/ 	.short	(.L_19 - .L_18)
.L_18:
        /*004c*/ 	.word	0x00000000
        /*0050*/ 	.short	0x0000
        /*0052*/ 	.short	0x0000
        /*0054*/ 	.byte	0x00, 0xf4, 0x21, 0x00


	//----- nvinfo : EIATTR_SPARSE_MMA_MASK
	.align		4
.L_19:
        /*0058*/ 	.byte	0x03, 0x50
        /*005a*/ 	.short	0x0000


	//----- nvinfo : EIATTR_MAXREG_COUNT
	.align		4
        /*005c*/ 	.byte	0x03, 0x1b
        /*005e*/ 	.short	0x00ff


	//----- nvinfo : EIATTR_EXIT_INSTR_OFFSETS
	.align		4
        /*0060*/ 	.byte	0x04, 0x1c
        /*0062*/ 	.short	(.L_21 - .L_20)


	//   ....[0]....
.L_20:
        /*0064*/ 	.word	0x00000390


	//   ....[1]....
        /*0068*/ 	.word	0x000003b0


	//----- nvinfo : EIATTR_REQNTID
	.align		4
.L_21:
        /*006c*/ 	.byte	0x04, 0x10
        /*006e*/ 	.short	(.L_23 - .L_22)
.L_22:
        /*0070*/ 	.word	0x00000020
        /*0074*/ 	.word	0x00000001
        /*0078*/ 	.word	0x00000001


	//----- nvinfo : EIATTR_CBANK_PARAM_SIZE
	.align		4
.L_23:
        /*007c*/ 	.byte	0x03, 0x19
        /*007e*/ 	.short	0x0024


	//----- nvinfo : EIATTR_PARAM_CBANK
	.align		4
        /*0080*/ 	.byte	0x04, 0x0a
        /*0082*/ 	.short	(.L_25 - .L_24)
	.align		4
.L_24:
        /*0084*/ 	.word	index@(.nv.constant0.triton_poi_fused_add_mul_relu_rsub_sigmoid_6)
        /*0088*/ 	.short	0x0210
        /*008a*/ 	.short	0x0024


	//----- nvinfo : EIATTR_SW_WAR
	.align		4
.L_25:
        /*008c*/ 	.byte	0x04, 0x36
        /*008e*/ 	.short	(.L_27 - .L_26)
.L_26:
        /*0090*/ 	.word	0x00000008
.L_27:


//--------------------- .nv.callgraph             --------------------------
	.section	.nv.callgraph,"",@"SHT_CUDA_CALLGRAPH"
	.align	4
	.sectionentsize	8
	.align		4
        /*0000*/ 	.word	0x00000000
	.align		4
        /*0004*/ 	.word	0xffffffff
	.align		4
        /*0008*/ 	.word	0x00000000
	.align		4
        /*000c*/ 	.word	0xfffffffe
	.align		4
        /*0010*/ 	.word	0x00000000
	.align		4
        /*0014*/ 	.word	0xfffffffd
	.align		4
        /*0018*/ 	.word	0x00000000
	.align		4
        /*001c*/ 	.word	0xfffffffc


//--------------------- .text.triton_poi_fused_add_mul_relu_rsub_sigmoid_6 --------------------------
	.section	.text.triton_poi_fused_add_mul_relu_rsub_sigmoid_6,"ax",@progbits
	.align	128
        .global         triton_poi_fused_add_mul_relu_rsub_sigmoid_6
        .type           triton_poi_fused_add_mul_relu_rsub_sigmoid_6,@function
        .size           triton_poi_fused_add_mul_relu_rsub_sigmoid_6,(.L_x_1 - triton_poi_fused_add_mul_relu_rsub_sigmoid_6)
        .other          triton_poi_fused_add_mul_relu_rsub_sigmoid_6,@"STO_CUDA_ENTRY STV_DEFAULT"
triton_poi_fused_add_mul_relu_rsub_sigmoid_6:
.text.triton_poi_fused_add_mul_relu_rsub_sigmoid_6:
[----:B------:R-:W0:Y:S02]  /*0000*/  LDC R1, c[0x0][0x28] ;  /* 0x00000a00ff017b82 */ /* 0x000e240000000800 */
[----:B------:R-:W1:Y:S01]  /*0010*/  S2R R0, SR_TID.X ;  /* 0x0000000000007919 */ /* 0x000e620000002100 */
[----:B------:R-:W2:Y:S01]  /*0020*/  LDC.64 R2, c[0x0][0x210] ;  /* 0x00008400ff027b82 */ /* 0x000ea20000000a00 */
[----:B------:R-:W-:Y:S01]  /*0030*/  CS2R R10, SRZ ;  /* 0x00000000000a7805 */ /* 0x000fe2000001ff00 */
[----:B------:R-:W-:Y:S01]  /*0040*/  ULDC.64 UR4, c[0x0][0x208] ;  /* 0x0000820000047ab9 */ /* 0x000fe20000000a00 */
[----:B------:R-:W3:Y:S05]  /*0050*/  S2R R9, SR_CTAID.X ;  /* 0x0000000000097919 */ /* 0x000eea0000002500 */
[----:B------:R-:W4:Y:S08]  /*0060*/  LDC.64 R4, c[0x0][0x218] ;  /* 0x00008600ff047b82 */ /* 0x000f300000000a00 */
[----:B------:R-:W5:Y:S01]  /*0070*/  LDC.64 R6, c[0x0][0x220] ;  /* 0x00008800ff067b82 */ /* 0x000f620000000a00 */
[----:B-1----:R-:W-:-:S04]  /*0080*/  SHF.L.U32 R0, R0, 0x1, RZ ;  /* 0x0000000100007819 */ /* 0x002fc800000006ff */
[----:B------:R-:W-:-:S04]  /*0090*/  LOP3.LUT R0, R0, 0x3e, RZ, 0xc0, !PT ;  /* 0x0000003e00007812 */ /* 0x000fc800078ec0ff */
[----:B---3--:R-:W-:-:S04]  /*00a0*/  LEA R9, R9, R0, 0x6 ;  /* 0x0000000009097211 */ /* 0x008fc800078e30ff */
[C---:B------:R-:W-:Y:S01]  /*00b0*/  ISETP.GE.AND P0, PT, R9.reuse, 0x40, PT ;  /* 0x000000400900780c */ /* 0x040fe20003f06270 */
[----:B--2---:R-:W-:-:S12]  /*00c0*/  IMAD.WIDE R2, R9, 0x4, R2 ;  /* 0x0000000409027825 */ /* 0x004fd800078e0202 */
[----:B------:R-:W2:Y:S01]  /*00d0*/  @!P0 LDG.E.64 R10, desc[UR4][R2.64] ;  /* 0x00000004020a8981 */ /* 0x000ea2000c1e1b00 */
[----:B------:R-:W-:Y:S01]  /*00e0*/  CS2R R12, SRZ ;  /* 0x00000000000c7805 */ /* 0x000fe2000001ff00 */
[----:B----4-:R-:W-:Y:S01]  /*00f0*/  IMAD.WIDE R4, R9, 0x4, R4 ;  /* 0x0000000409047825 */ /* 0x010fe200078e0204 */
[----:B------:R-:W-:-:S03]  /*0100*/  CS2R R14, SRZ ;  /* 0x00000000000e7805 */ /* 0x000fc6000001ff00 */
[----:B-----5:R-:W-:Y:S01]  /*0110*/  IMAD.WIDE R6, R9, 0x4, R6 ;  /* 0x0000000409067825 */ /* 0x020fe200078e0206 */
[----:B------:R-:W3:Y:S04]  /*0120*/  @!P0 LDG.E.64 R12, desc[UR4][R4.64] ;  /* 0x00000004040c8981 */ /* 0x000ee8000c1e1b00 */
[----:B------:R1:W4:Y:S02]  /*0130*/  @!P0 LDG.E.64 R14, desc[UR4][R6.64] ;  /* 0x00000004060e8981 */ /* 0x000324000c1e1b00 */
[----:B-1----:R-:W-:Y:S01]  /*0140*/  HFMA2.MMA R7, -RZ, RZ, 1.625, 0 ;  /* 0x3e800000ff077435 */ /* 0x002fe200000001ff */
[----:B--2---:R-:W-:Y:S01]  /*0150*/  FADD R10, RZ, -R10 ;  /* 0x8000000aff0a7221 */ /* 0x004fe20000000000 */
[----:B------:R-:W-:-:S03]  /*0160*/  FADD R11, RZ, -R11 ;  /* 0x8000000bff0b7221 */ /* 0x000fc60000000000 */
[----:B------:R-:W-:Y:S01]  /*0170*/  FMUL R10, R10, 1.4426950216293334961 ;  /* 0x3fb8aa3b0a0a7820 */ /* 0x000fe20000400000 */
[----:B------:R-:W-:-:S04]  /*0180*/  FMUL R11, R11, 1.4426950216293334961 ;  /* 0x3fb8aa3b0b0b7820 */ /* 0x000fc80000400000 */
[----:B------:R-:W-:Y:S02]  /*0190*/  FSETP.GEU.AND P1, PT, R10, -126, PT ;  /* 0xc2fc00000a00780b */ /* 0x000fe40003f2e000 */
[----:B------:R-:W-:-:S11]  /*01a0*/  FSETP.GEU.AND P2, PT, R11, -126, PT ;  /* 0xc2fc00000b00780b */ /* 0x000fd60003f4e000 */
[----:B------:R-:W-:Y:S02]  /*01b0*/  @!P1 FMUL R10, R10, 0.5 ;  /* 0x3f0000000a0a9820 */ /* 0x000fe40000400000 */
[----:B------:R-:W-:Y:S02]  /*01c0*/  @!P2 FMUL R11, R11, 0.5 ;  /* 0x3f0000000b0ba820 */ /* 0x000fe40000400000 */
[----:B------:R-:W1:Y:S08]  /*01d0*/  MUFU.EX2 R0, R10 ;  /* 0x0000000a00007308 */ /* 0x000e700000000800 */
[----:B------:R-:W2:Y:S01]  /*01e0*/  MUFU.EX2 R2, R11 ;  /* 0x0000000b00027308 */ /* 0x000ea20000000800 */
[----:B-1----:R-:W-:-:S04]  /*01f0*/  @!P1 FMUL R0, R0, R0 ;  /* 0x0000000000009220 */ /* 0x002fc80000400000 */
[----:B------:R-:W-:Y:S01]  /*0200*/  FADD R0, R0, 1 ;  /* 0x3f80000000007421 */ /* 0x000fe20000000000 */
[----:B--2---:R-:W-:-:S04]  /*0210*/  @!P2 FMUL R2, R2, R2 ;  /* 0x000000020202a220 */ /* 0x004fc80000400000 */
[----:B------:R-:W-:Y:S01]  /*0220*/  FSETP.GT.AND P1, PT, R0, 8.50705917302346158658e+37, PT ;  /* 0x7e8000000000780b */ /* 0x000fe20003f24000 */
[----:B------:R-:W-:-:S03]  /*0230*/  FADD R4, R2, 1 ;  /* 0x3f80000002047421 */ /* 0x000fc60000000000 */
[----:B------:R-:W-:Y:S01]  /*0240*/  FSEL R5, R7, 1, P1 ;  /* 0x3f80000007057808 */ /* 0x000fe20000800000 */
[----:B------:R-:W1:Y:S01]  /*0250*/  LDC.64 R2, c[0x0][0x228] ;  /* 0x00008a00ff027b82 */ /* 0x000e620000000a00 */
[----:B------:R-:W-:-:S04]  /*0260*/  FSETP.GT.AND P2, PT, R4, 8.50705917302346158658e+37, PT ;  /* 0x7e8000000400780b */ /* 0x000fc80003f44000 */
[----:B------:R-:W-:-:S03]  /*0270*/  FSEL R7, R7, 1, P2 ;  /* 0x3f80000007077808 */ /* 0x000fc60001000000 */
[----:B------:R-:W-:Y:S01]  /*0280*/  @P1 FMUL R0, R0, 0.25 ;  /* 0x3e80000000001820 */ /* 0x000fe20000400000 */
[----:B---3--:R-:W-:-:S04]  /*0290*/  FSETP.GEU.AND P1, PT, R12, RZ, PT ;  /* 0x000000ff0c00720b */ /* 0x008fc80003f2e000 */
[----:B------:R-:W-:Y:S01]  /*02a0*/  FSEL R12, R12, RZ, P1 ;  /* 0x000000ff0c0c7208 */ /* 0x000fe20000800000 */
[----:B------:R-:W2:Y:S01]  /*02b0*/  MUFU.RCP R0, R0 ;  /* 0x0000000000007308 */ /* 0x000ea20000001000 */
[----:B------:R-:W-:Y:S01]  /*02c0*/  @P2 FMUL R4, R4, 0.25 ;  /* 0x3e80000004042820 */ /* 0x000fe20000400000 */
[----:B------:R-:W-:-:S06]  /*02d0*/  FSETP.GEU.AND P2, PT, R13, RZ, PT ;  /* 0x000000ff0d00720b */ /* 0x000fcc0003f4e000 */
[----:B------:R-:W3:Y:S01]  /*02e0*/  MUFU.RCP R4, R4 ;  /* 0x0000000400047308 */ /* 0x000ee20000001000 */
[----:B-1----:R-:W-:-:S04]  /*02f0*/  IMAD.WIDE R2, R9, 0x4, R2 ;  /* 0x0000000409027825 */ /* 0x002fc800078e0202 */
[----:B--2---:R-:W-:Y:S01]  /*0300*/  FMUL R5, R0, R5 ;  /* 0x0000000500057220 */ /* 0x004fe20000400000 */
[----:B------:R-:W-:-:S03]  /*0310*/  FSEL R0, R13, RZ, P2 ;  /* 0x000000ff0d007208 */ /* 0x000fc60001000000 */
[----:B------:R-:W-:Y:S01]  /*0320*/  FADD R11, -R5, 1 ;  /* 0x3f800000050b7421 */ /* 0x000fe20000000100 */
[----:B---3--:R-:W-:-:S03]  /*0330*/  FMUL R7, R4, R7 ;  /* 0x0000000704077220 */ /* 0x008fc60000400000 */
[----:B----4-:R-:W-:Y:S01]  /*0340*/  FMUL R14, R11, R14 ;  /* 0x0000000e0b0e7220 */ /* 0x010fe20000400000 */
[----:B------:R-:W-:-:S03]  /*0350*/  FADD R6, -R7, 1 ;  /* 0x3f80000007067421 */ /* 0x000fc60000000100 */
[----:B------:R-:W-:Y:S01]  /*0360*/  FFMA R12, R5, R12, R14 ;  /* 0x0000000c050c7223 */ /* 0x000fe2000000000e */
[----:B------:R-:W-:-:S04]  /*0370*/  FMUL R6, R6, R15 ;  /* 0x0000000f06067220 */ /* 0x000fc80000400000 */
[----:B------:R-:W-:Y:S01]  /*0380*/  FFMA R13, R7, R0, R6 ;  /* 0x00000000070d7223 */ /* 0x000fe20000000006 */
[----:B------:R-:W-:Y:S06]  /*0390*/  @P0 EXIT ;  /* 0x000000000000094d */ /* 0x000fec0003800000 */
[----:B------:R-:W-:Y:S01]  /*03a0*/  STG.E.64 desc[UR4][R2.64], R12 ;  /* 0x0000000c02007986 */ /* 0x000fe2000c101b04 */
[----:B------:R-:W-:Y:S05]  /*03b0*/  EXIT ;  /* 0x000000000000794d */ /* 0x000fea0003800000 */
.L_x_0:
[----:B------:R-:W-:-:S00]  /*03c0*/  BRA `(.L_x_0) ;  /* 0xfffffffc00fc7947 */ /* 0x000fc0000383ffff */
[----:B------:R-:W-:-:S00]  /*03d0*/  NOP ;  /* 0x0000000000007918 */ /* 0x000fc00000000000 */
        /* <DEDUP_REMOVED lines=10> */
.L_x_1:


//--------------------- .nv.constant0.triton_poi_fused_add_mul_relu_rsub_sigmoid_6 --------------------------
	.section	.nv.constant0.triton_poi_fused_add_mul_relu_rsub_sigmoid_6,"a",@progbits
	.sectionflags	@""
	.align	4
.nv.constant0.triton_poi_fused_add_mul_relu_rsub_sigmoid_6:
	.zero		564
